//
// Generated by NVIDIA NVVM Compiler
//
// Compiler Build ID: CL-36424714
// Cuda compilation tools, release 13.0, V13.0.88
// Based on NVVM 20.0.0
//

.version 9.0
.target sm_100
.address_size 64

	// .globl	_Z7tcgpusayyPyS_S_S_

.visible .entry _Z7tcgpusayyPyS_S_S_(
	.param .u64 _Z7tcgpusayyPyS_S_S__param_0,
	.param .u64 _Z7tcgpusayyPyS_S_S__param_1,
	.param .u64 .ptr .align 1 _Z7tcgpusayyPyS_S_S__param_2,
	.param .u64 .ptr .align 1 _Z7tcgpusayyPyS_S_S__param_3,
	.param .u64 .ptr .align 1 _Z7tcgpusayyPyS_S_S__param_4,
	.param .u64 .ptr .align 1 _Z7tcgpusayyPyS_S_S__param_5
)
{
	.reg .pred 	%p<15>;
	.reg .b32 	%r<21>;
	.reg .b64 	%rd<86>;

	ld.param.u64 	%rd38, [_Z7tcgpusayyPyS_S_S__param_0];
	ld.param.u64 	%rd39, [_Z7tcgpusayyPyS_S_S__param_1];
	ld.param.u64 	%rd40, [_Z7tcgpusayyPyS_S_S__param_2];
	ld.param.u64 	%rd43, [_Z7tcgpusayyPyS_S_S__param_3];
	ld.param.u64 	%rd44, [_Z7tcgpusayyPyS_S_S__param_4];
	ld.param.u64 	%rd41, [_Z7tcgpusayyPyS_S_S__param_5];
	cvta.to.global.u64 	%rd1, %rd44;
	cvta.to.global.u64 	%rd45, %rd43;
	mov.u32 	%r14, %ctaid.x;
	mov.u32 	%r15, %ntid.x;
	mov.u32 	%r16, %tid.x;
	mad.lo.s32 	%r1, %r14, %r15, %r16;
	mul.wide.u32 	%rd46, %r1, 8;
	add.s64 	%rd47, %rd45, %rd46;
	ld.global.u64 	%rd2, [%rd47];
	add.s64 	%rd48, %rd1, %rd46;
	ld.global.u64 	%rd3, [%rd48];
	setp.ge.u64 	%p1, %rd2, %rd3;
	mov.b64 	%rd85, 0;
	@%p1 bra 	$L__BB0_20;
	cvta.to.global.u64 	%rd49, %rd40;
	shl.b64 	%rd50, %rd2, 3;
	add.s64 	%rd4, %rd49, %rd50;
	ld.global.u64 	%rd5, [%rd4];
	shl.b64 	%rd51, %rd3, 3;
	add.s64 	%rd6, %rd49, %rd51;
	ld.global.u64 	%rd7, [%rd6];
	add.s64 	%rd8, %rd38, -1;
	setp.eq.s64 	%p2, %rd2, %rd8;
	@%p2 bra 	$L__BB0_3;
	ld.global.u64 	%rd73, [%rd4+8];
	bra.uni 	$L__BB0_4;
$L__BB0_3:
	add.s64 	%rd73, %rd39, -1;
$L__BB0_4:
	setp.eq.s64 	%p3, %rd3, %rd8;
	@%p3 bra 	$L__BB0_6;
	ld.global.u64 	%rd74, [%rd6+8];
	bra.uni 	$L__BB0_7;
$L__BB0_6:
	add.s64 	%rd74, %rd39, -1;
$L__BB0_7:
	sub.s64 	%rd52, %rd73, %rd5;
	sub.s64 	%rd53, %rd74, %rd5;
	setp.ge.u64 	%p4, %rd52, %rd53;
	@%p4 bra 	$L__BB0_14;
	cvt.s64.s32 	%rd75, %rd5;
	setp.le.u64 	%p10, %rd73, %rd75;
	@%p10 bra 	$L__BB0_20;
	cvt.u32.u64 	%r17, %rd5;
	cvt.s64.s32 	%rd16, %rd7;
	cvt.u32.u64 	%r3, %rd7;
	mov.b64 	%rd85, 0;
$L__BB0_10:
	setp.le.u64 	%p11, %rd74, %rd16;
	@%p11 bra 	$L__BB0_13;
	shl.b64 	%rd64, %rd75, 3;
	add.s64 	%rd65, %rd1, %rd64;
	ld.global.u64 	%rd19, [%rd65];
	mov.u64 	%rd77, %rd16;
	mov.u32 	%r18, %r3;
$L__BB0_12:
	shl.b64 	%rd66, %rd77, 3;
	add.s64 	%rd67, %rd1, %rd66;
	ld.global.u64 	%rd68, [%rd67];
	setp.eq.s64 	%p12, %rd19, %rd68;
	selp.u64 	%rd69, 1, 0, %p12;
	add.s64 	%rd85, %rd85, %rd69;
	add.s32 	%r18, %r18, 1;
	cvt.s64.s32 	%rd77, %r18;
	setp.gt.u64 	%p13, %rd74, %rd77;
	@%p13 bra 	$L__BB0_12;
$L__BB0_13:
	add.s32 	%r17, %r17, 1;
	cvt.s64.s32 	%rd75, %r17;
	setp.gt.u64 	%p14, %rd73, %rd75;
	@%p14 bra 	$L__BB0_10;
	bra.uni 	$L__BB0_20;
$L__BB0_14:
	cvt.s64.s32 	%rd80, %rd7;
	setp.le.u64 	%p5, %rd74, %rd80;
	@%p5 bra 	$L__BB0_20;
	cvt.u32.u64 	%r19, %rd7;
	cvt.s64.s32 	%rd27, %rd5;
	cvt.u32.u64 	%r9, %rd5;
	mov.b64 	%rd85, 0;
$L__BB0_16:
	setp.le.u64 	%p6, %rd73, %rd27;
	@%p6 bra 	$L__BB0_19;
	shl.b64 	%rd56, %rd80, 3;
	add.s64 	%rd57, %rd1, %rd56;
	ld.global.u64 	%rd30, [%rd57];
	mov.u64 	%rd82, %rd27;
	mov.u32 	%r20, %r9;
$L__BB0_18:
	shl.b64 	%rd58, %rd82, 3;
	add.s64 	%rd59, %rd1, %rd58;
	ld.global.u64 	%rd60, [%rd59];
	setp.eq.s64 	%p7, %rd30, %rd60;
	selp.u64 	%rd61, 1, 0, %p7;
	add.s64 	%rd85, %rd85, %rd61;
	add.s32 	%r20, %r20, 1;
	cvt.s64.s32 	%rd82, %r20;
	setp.gt.u64 	%p8, %rd73, %rd82;
	@%p8 bra 	$L__BB0_18;
$L__BB0_19:
	add.s32 	%r19, %r19, 1;
	cvt.s64.s32 	%rd80, %r19;
	setp.gt.u64 	%p9, %rd74, %rd80;
	@%p9 bra 	$L__BB0_16;
$L__BB0_20:
	cvta.to.global.u64 	%rd70, %rd41;
	add.s64 	%rd72, %rd70, %rd46;
	st.global.u64 	[%rd72], %rd85;
	ret;

}


// ===== COMPILED SASS (sm_100) =====

	.target	sm_100

	.elftype	@"ET_EXEC"


//--------------------- .note.nv.tkinfo           --------------------------
	.section	.note.nv.tkinfo,"",@"SHT_NOTE"
	.sectionflags	@"SHF_NOTE_NV_TKINFO"
	.tkinfo
        /*0018*/ 	.word	0x00000002
        /*0030*/ 	.string	""
        /*0030*/ 	.string	"ptxas"
        /*0030*/ 	.string	"Cuda compilation tools, release 13.0, V13.0.88"
        /*0030*/ 	.string	"Build cuda_13.0.r13.0/compiler.36424714_0"
        /*0030*/ 	.string	"-arch sm_100 -m 64 "



//--------------------- .note.nv.cuinfo           --------------------------
	.section	.note.nv.cuinfo,"",@"SHT_NOTE"
	.sectionflags	@"SHF_NOTE_NV_CUINFO"
        /*0018*/ 	.short	0x0002
        /*001a*/ 	.short	0x0064
        /*001c*/ 	.short	0x0082
	.zero		2


//--------------------- .nv.info                  --------------------------
	.section	.nv.info,"",@"SHT_CUDA_INFO"
	.align	4


	//----- nvinfo : EIATTR_REGCOUNT
	.align		4
        /*0000*/ 	.byte	0x04, 0x2f
        /*0002*/ 	.short	(.L_1 - .L_0)
	.align		4
.L_0:
        /*0004*/ 	.word	index@(_Z7tcgpusayyPyS_S_S_)
        /*0008*/ 	.word	0x00000017


	//----- nvinfo : EIATTR_FRAME_SIZE
	.align		4
.L_1:
        /*000c*/ 	.byte	0x04, 0x11
        /*000e*/ 	.short	(.L_3 - .L_2)
	.align		4
.L_2:
        /*0010*/ 	.word	index@(_Z7tcgpusayyPyS_S_S_)
        /*0014*/ 	.word	0x00000000


	//----- nvinfo : EIATTR_MIN_STACK_SIZE
	.align		4
.L_3:
        /*0018*/ 	.byte	0x04, 0x12
        /*001a*/ 	.short	(.L_5 - .L_4)
	.align		4
.L_4:
        /*001c*/ 	.word	index@(_Z7tcgpusayyPyS_S_S_)
        /*0020*/ 	.word	0x00000000
.L_5:


//--------------------- .nv.compat                --------------------------
	.section	.nv.compat,"",@"SHT_CUDA_COMPAT_INFO"
	.align	4
        /*0000*/ 	.byte	0x02, 0x09, 0x00, 0x00, 0x02, 0x02, 0x01, 0x00, 0x02, 0x05, 0x05, 0x00, 0x03, 0x07, 0x01, 0x01
        /*0010*/ 	.byte	0x02, 0x03, 0x00, 0x00, 0x02, 0x06, 0x01, 0x00, 0x04, 0x0b, 0x08, 0x00, 0x09, 0x00, 0x00, 0x00
        /*0020*/ 	.byte	0x00, 0x00, 0x00, 0x00


//--------------------- .nv.info._Z7tcgpusayyPyS_S_S_ --------------------------
	.section	.nv.info._Z7tcgpusayyPyS_S_S_,"",@"SHT_CUDA_INFO"
	.sectionflags	@""
	.align	4


	//----- nvinfo : EIATTR_CUDA_API_VERSION
	.align		4
        /*0000*/ 	.byte	0x04, 0x37
        /*0002*/ 	.short	(.L_7 - .L_6)
.L_6:
        /*0004*/ 	.word	0x00000082


	//----- nvinfo : EIATTR_KPARAM_INFO
	.align		4
.L_7:
        /*0008*/ 	.byte	0x04, 0x17
        /*000a*/ 	.short	(.L_9 - .L_8)
.L_8:
        /*000c*/ 	.word	0x00000000
        /*0010*/ 	.short	0x0005
        /*0012*/ 	.short	0x0028
        /*0014*/ 	.byte	0x00, 0xf5, 0x21, 0x00


	//----- nvinfo : EIATTR_KPARAM_INFO
	.align		4
.L_9:
        /*0018*/ 	.byte	0x04, 0x17
        /*001a*/ 	.short	(.L_11 - .L_10)
.L_10:
        /*001c*/ 	.word	0x00000000
        /*0020*/ 	.short	0x0004
        /*0022*/ 	.short	0x0020
        /*0024*/ 	.byte	0x00, 0xf5, 0x21, 0x00


	//----- nvinfo : EIATTR_KPARAM_INFO
	.align		4
.L_11:
        /*0028*/ 	.byte	0x04, 0x17
        /*002a*/ 	.short	(.L_13 - .L_12)
.L_12:
        /*002c*/ 	.word	0x00000000
        /*0030*/ 	.short	0x0003
        /*0032*/ 	.short	0x0018
        /*0034*/ 	.byte	0x00, 0xf5, 0x21, 0x00


	//----- nvinfo : EIATTR_KPARAM_INFO
	.align		4
.L_13:
        /*0038*/ 	.byte	0x04, 0x17
        /*003a*/ 	.short	(.L_15 - .L_14)
.L_14:
        /*003c*/ 	.word	0x00000000
        /*0040*/ 	.short	0x0002
        /*0042*/ 	.short	0x0010
        /*0044*/ 	.byte	0x00, 0xf5, 0x21, 0x00


	//----- nvinfo : EIATTR_KPARAM_INFO
	.align		4
.L_15:
        /*0048*/ 	.byte	0x04, 0x17
        /*004a*/ 	.short	(.L_17 - .L_16)
.L_16:
        /*004c*/ 	.word	0x00000000
        /*0050*/ 	.short	0x0001
        /*0052*/ 	.short	0x0008
        /*0054*/ 	.byte	0x00, 0xf0, 0x21, 0x00


	//----- nvinfo : EIATTR_KPARAM_INFO
	.align		4
.L_17:
        /*0058*/ 	.byte	0x04, 0x17
        /*005a*/ 	.short	(.L_19 - .L_18)
.L_18:
        /*005c*/ 	.word	0x00000000
        /*0060*/ 	.short	0x0000
        /*0062*/ 	.short	0x0000
        /*0064*/ 	.byte	0x00, 0xf0, 0x21, 0x00


	//----- nvinfo : EIATTR_SPARSE_MMA_MASK
	.align		4
.L_19:
        /*0068*/ 	.byte	0x03, 0x50
        /*006a*/ 	.short	0x0000


	//----- nvinfo : EIATTR_MAXREG_COUNT
	.align		4
        /*006c*/ 	.byte	0x03, 0x1b
        /*006e*/ 	.short	0x00ff


	//----- nvinfo : EIATTR_MERCURY_ISA_VERSION
	.align		4
        /*0070*/ 	.byte	0x03, 0x5f
        /*0072*/ 	.short	0x0101


	//----- nvinfo : EIATTR_VRC_CTA_INIT_COUNT
	.align		4
        /*0074*/ 	.byte	0x02, 0x4a
	.zero		1
	.zero		1


	//----- nvinfo : EIATTR_EXIT_INSTR_OFFSETS
	.align		4
        /*0078*/ 	.byte	0x04, 0x1c
        /*007a*/ 	.short	(.L_21 - .L_20)


	//   ....[0]....
.L_20:
        /*007c*/ 	.word	0x00000890


	//----- nvinfo : EIATTR_CRS_STACK_SIZE
	.align		4
.L_21:
        /*0080*/ 	.byte	0x04, 0x1e
        /*0082*/ 	.short	(.L_23 - .L_22)
.L_22:
        /*0084*/ 	.word	0x00000000


	//----- nvinfo : EIATTR_CBANK_PARAM_SIZE
	.align		4
.L_23:
        /*0088*/ 	.byte	0x03, 0x19
        /*008a*/ 	.short	0x0030


	//----- nvinfo : EIATTR_PARAM_CBANK
	.align		4
        /*008c*/ 	.byte	0x04, 0x0a
        /*008e*/ 	.short	(.L_25 - .L_24)
	.align		4
.L_24:
        /*0090*/ 	.word	index@(.nv.constant0._Z7tcgpusayyPyS_S_S_)
        /*0094*/ 	.short	0x0380
        /*0096*/ 	.short	0x0030


	//----- nvinfo : EIATTR_SW_WAR
	.align		4
.L_25:
        /*0098*/ 	.byte	0x04, 0x36
        /*009a*/ 	.short	(.L_27 - .L_26)
.L_26:
        /*009c*/ 	.word	0x00000008
.L_27:


//--------------------- .nv.callgraph             --------------------------
	.section	.nv.callgraph,"",@"SHT_CUDA_CALLGRAPH"
	.align	4
	.sectionentsize	8
	.align		4
        /*0000*/ 	.word	0x00000000
	.align		4
        /*0004*/ 	.word	0xffffffff
	.align		4
        /*0008*/ 	.word	0x00000000
	.align		4
        /*000c*/ 	.word	0xfffffffe
	.align		4
        /*0010*/ 	.word	0x00000000
	.align		4
        /*0014*/ 	.word	0xfffffffd
	.align		4
        /*0018*/ 	.word	0x00000000
	.align		4
        /*001c*/ 	.word	0xfffffffc


//--------------------- .text._Z7tcgpusayyPyS_S_S_ --------------------------
	.section	.text._Z7tcgpusayyPyS_S_S_,"ax",@progbits
	.align	128
        .global         _Z7tcgpusayyPyS_S_S_
        .type           _Z7tcgpusayyPyS_S_S_,@function
        .size           _Z7tcgpusayyPyS_S_S_,(.L_x_14 - _Z7tcgpusayyPyS_S_S_)
        .other          _Z7tcgpusayyPyS_S_S_,@"STO_CUDA_ENTRY STV_DEFAULT"
_Z7tcgpusayyPyS_S_S_:
.text._Z7tcgpusayyPyS_S_S_:
[----:B------:R-:W-:Y:S01]  /*0000*/  LDC R1, c[0x0][0x37c] ;  /* 0x0000df00ff017b82 */ /* 0x000fe20000000800 */
[----:B------:R-:W0:Y:S07]  /*0010*/  S2R R3, SR_TID.X ;  /* 0x0000000000037919 */ /* 0x000e2e0000002100 */
[----:B------:R-:W0:Y:S01]  /*0020*/  S2UR UR6, SR_CTAID.X ;  /* 0x00000000000679c3 */ /* 0x000e220000002500 */
[----:B------:R-:W1:Y:S07]  /*0030*/  LDCU.64 UR4, c[0x0][0x358] ;  /* 0x00006b00ff0477ac */ /* 0x000e6e0008000a00 */
[----:B------:R-:W0:Y:S08]  /*0040*/  LDC R0, c[0x0][0x360] ;  /* 0x0000d800ff007b82 */ /* 0x000e300000000800 */
[----:B------:R-:W2:Y:S08]  /*0050*/  LDC.64 R4, c[0x0][0x398] ;  /* 0x0000e600ff047b82 */ /* 0x000eb00000000a00 */
[----:B------:R-:W3:Y:S01]  /*0060*/  LDC.64 R6, c[0x0][0x3a0] ;  /* 0x0000e800ff067b82 */ /* 0x000ee20000000a00 */
[----:B0-----:R-:W-:-:S04]  /*0070*/  IMAD R0, R0, UR6, R3 ;  /* 0x0000000600007c24 */ /* 0x001fc8000f8e0203 */
[----:B--2---:R-:W-:-:S06]  /*0080*/  IMAD.WIDE.U32 R4, R0, 0x8, R4 ;  /* 0x0000000800047825 */ /* 0x004fcc00078e0004 */
[----:B-1----:R-:W2:Y:S01]  /*0090*/  LDG.E.64 R4, desc[UR4][R4.64] ;  /* 0x0000000404047981 */ /* 0x002ea2000c1e1b00 */
[----:B---3--:R-:W-:-:S06]  /*00a0*/  IMAD.WIDE.U32 R6, R0, 0x8, R6 ;  /* 0x0000000800067825 */ /* 0x008fcc00078e0006 */
[----:B------:R-:W2:Y:S01]  /*00b0*/  LDG.E.64 R6, desc[UR4][R6.64] ;  /* 0x0000000406067981 */ /* 0x000ea2000c1e1b00 */
[----:B------:R-:W-:Y:S01]  /*00c0*/  BSSY.RECONVERGENT B0, `(.L_x_0) ;  /* 0x0000079000007945 */ /* 0x000fe20003800200 */
[----:B------:R-:W-:Y:S02]  /*00d0*/  CS2R R2, SRZ ;  /* 0x0000000000027805 */ /* 0x000fe4000001ff00 */
[----:B--2---:R-:W-:-:S04]  /*00e0*/  ISETP.GE.U32.AND P0, PT, R4, R6, PT ;  /* 0x000000060400720c */ /* 0x004fc80003f06070 */
[----:B------:R-:W-:-:S13]  /*00f0*/  ISETP.GE.U32.AND.EX P0, PT, R5, R7, PT, P0 ;  /* 0x000000070500720c */ /* 0x000fda0003f06100 */
[----:B------:R-:W-:Y:S05]  /*0100*/  @P0 BRA `(.L_x_1) ;  /* 0x0000000400d00947 */ /* 0x000fea0003800000 */
[----:B------:R-:W0:Y:S01]  /*0110*/  LDC.64 R10, c[0x0][0x380] ;  /* 0x0000e000ff0a7b82 */ /* 0x000e220000000a00 */
[----:B------:R-:W1:Y:S07]  /*0120*/  LDCU.64 UR6, c[0x0][0x390] ;  /* 0x00007200ff0677ac */ /* 0x000e6e0008000a00 */
[----:B------:R-:W2:Y:S01]  /*0130*/  LDC.64 R18, c[0x0][0x388] ;  /* 0x0000e200ff127b82 */ /* 0x000ea20000000a00 */
[----:B-1----:R-:W-:Y:S02]  /*0140*/  LEA R12, P2, R4, UR6, 0x3 ;  /* 0x00000006040c7c11 */ /* 0x002fe4000f8418ff */
[----:B------:R-:W-:-:S02]  /*0150*/  LEA R14, P3, R6, UR6, 0x3 ;  /* 0x00000006060e7c11 */ /* 0x000fc4000f8618ff */
[----:B------:R-:W-:Y:S02]  /*0160*/  LEA.HI.X R13, R4, UR7, R5, 0x3, P2 ;  /* 0x00000007040d7c11 */ /* 0x000fe400090f1c05 */
[----:B0-----:R-:W-:Y:S02]  /*0170*/  IADD3 R9, P0, PT, R10, -0x1, RZ ;  /* 0xffffffff0a097810 */ /* 0x001fe40007f1e0ff */
[----:B------:R-:W-:Y:S02]  /*0180*/  LEA.HI.X R15, R6, UR7, R7, 0x3, P3 ;  /* 0x00000007060f7c11 */ /* 0x000fe400098f1c07 */
[----:B------:R-:W-:Y:S02]  /*0190*/  IADD3.X R11, PT, PT, R11, -0x1, RZ, P0, !PT ;  /* 0xffffffff0b0b7810 */ /* 0x000fe400007fe4ff */
[-C--:B------:R-:W-:Y:S02]  /*01a0*/  ISETP.NE.U32.AND P0, PT, R4, R9.reuse, PT ;  /* 0x000000090400720c */ /* 0x080fe40003f05070 */
[----:B------:R-:W-:-:S02]  /*01b0*/  ISETP.NE.U32.AND P1, PT, R6, R9, PT ;  /* 0x000000090600720c */ /* 0x000fc40003f25070 */
[-C--:B------:R-:W-:Y:S01]  /*01c0*/  ISETP.NE.AND.EX P0, PT, R5, R11.reuse, PT, P0 ;  /* 0x0000000b0500720c */ /* 0x080fe20003f05300 */
[----:B------:R-:W3:Y:S01]  /*01d0*/  LDG.E.64 R8, desc[UR4][R12.64] ;  /* 0x000000040c087981 */ /* 0x000ee2000c1e1b00 */
[----:B------:R-:W-:-:S03]  /*01e0*/  ISETP.NE.AND.EX P1, PT, R7, R11, PT, P1 ;  /* 0x0000000b0700720c */ /* 0x000fc60003f25310 */
[----:B------:R0:W5:Y:S08]  /*01f0*/  LDG.E R11, desc[UR4][R14.64] ;  /* 0x000000040e0b7981 */ /* 0x000170000c1e1900 */
[----:B------:R-:W3:Y:S04]  /*0200*/  @P0 LDG.E.64 R4, desc[UR4][R12.64+0x8] ;  /* 0x000008040c040981 */ /* 0x000ee8000c1e1b00 */
[----:B------:R-:W4:Y:S01]  /*0210*/  @P1 LDG.E.64 R6, desc[UR4][R14.64+0x8] ;  /* 0x000008040e061981 */ /* 0x000f22000c1e1b00 */
[----:B------:R-:W-:-:S02]  /*0220*/  IMAD.MOV.U32 R16, RZ, RZ, -0x1 ;  /* 0xffffffffff107424 */ /* 0x000fc400078e00ff */
[----:B------:R-:W-:Y:S02]  /*0230*/  IMAD.MOV.U32 R17, RZ, RZ, -0x1 ;  /* 0xffffffffff117424 */ /* 0x000fe400078e00ff */
[----:B--2---:R-:W-:-:S04]  /*0240*/  IMAD.WIDE.U32 R16, R18, 0x1, R16 ;  /* 0x0000000112107825 */ /* 0x004fc800078e0010 */
[----:B------:R-:W-:Y:S02]  /*0250*/  @!P0 IMAD.MOV.U32 R4, RZ, RZ, R16 ;  /* 0x000000ffff048224 */ /* 0x000fe400078e0010 */
[----:B------:R-:W-:Y:S01]  /*0260*/  IMAD.IADD R16, R17, 0x1, R19 ;  /* 0x0000000111107824 */ /* 0x000fe200078e0213 */
[----:B------:R-:W-:Y:S02]  /*0270*/  @!P1 IADD3 R6, P4, PT, R18, -0x1, RZ ;  /* 0xffffffff12069810 */ /* 0x000fe40007f9e0ff */
[C---:B---3--:R-:W-:Y:S01]  /*0280*/  IADD3 R17, P2, PT, -R8.reuse, R4, RZ ;  /* 0x0000000408117210 */ /* 0x048fe20007f5e1ff */
[----:B------:R-:W-:Y:S01]  /*0290*/  @!P0 IMAD.MOV.U32 R5, RZ, RZ, R16 ;  /* 0x000000ffff058224 */ /* 0x000fe200078e0010 */
[----:B----4-:R-:W-:Y:S02]  /*02a0*/  IADD3 R10, P3, PT, -R8, R6, RZ ;  /* 0x00000006080a7210 */ /* 0x010fe40007f7e1ff */
[----:B------:R-:W-:Y:S02]  /*02b0*/  @!P1 IADD3.X R7, PT, PT, R19, -0x1, RZ, P4, !PT ;  /* 0xffffffff13079810 */ /* 0x000fe400027fe4ff */
[----:B------:R-:W-:Y:S01]  /*02c0*/  ISETP.GE.U32.AND P0, PT, R17, R10, PT ;  /* 0x0000000a1100720c */ /* 0x000fe20003f06070 */
[----:B------:R-:W-:-:S02]  /*02d0*/  IMAD.X R10, R5, 0x1, ~R9, P2 ;  /* 0x00000001050a7824 */ /* 0x000fc400010e0e09 */
[----:B------:R-:W-:-:S05]  /*02e0*/  IMAD.X R9, R7, 0x1, ~R9, P3 ;  /* 0x0000000107097824 */ /* 0x000fca00018e0e09 */
[----:B------:R-:W-:-:S13]  /*02f0*/  ISETP.GE.U32.AND.EX P0, PT, R10, R9, PT, P0 ;  /* 0x000000090a00720c */ /* 0x000fda0003f06100 */
[----:B0-----:R-:W-:Y:S05]  /*0300*/  @P0 BRA `(.L_x_2) ;  /* 0x0000000000b00947 */ /* 0x001fea0003800000 */
[----:B------:R-:W-:Y:S01]  /*0310*/  ISETP.GT.U32.AND P0, PT, R4, R8, PT ;  /* 0x000000080400720c */ /* 0x000fe20003f04070 */
[----:B------:R-:W-:Y:S01]  /*0320*/  BSSY.RECONVERGENT B1, `(.L_x_3) ;  /* 0x0000029000017945 */ /* 0x000fe20003800200 */
[----:B------:R-:W-:-:S04]  /*0330*/  SHF.R.S32.HI R12, RZ, 0x1f, R8 ;  /* 0x0000001fff0c7819 */ /* 0x000fc80000011408 */
[----:B------:R-:W-:-:S13]  /*0340*/  ISETP.GT.U32.AND.EX P0, PT, R5, R12, PT, P0 ;  /* 0x0000000c0500720c */ /* 0x000fda0003f04100 */
[----:B------:R-:W-:Y:S05]  /*0350*/  @!P0 BRA `(.L_x_4) ;  /* 0x0000000000948947 */ /* 0x000fea0003800000 */
[--C-:B------:R-:W-:Y:S01]  /*0360*/  IMAD.MOV.U32 R13, RZ, RZ, R8.reuse ;  /* 0x000000ffff0d7224 */ /* 0x100fe200078e0008 */
[----:B-----5:R-:W-:Y:S01]  /*0370*/  SHF.R.S32.HI R18, RZ, 0x1f, R11 ;  /* 0x0000001fff127819 */ /* 0x020fe2000001140b */
[----:B------:R-:W-:Y:S01]  /*0380*/  IMAD.MOV.U32 R10, RZ, RZ, R8 ;  /* 0x000000ffff0a7224 */ /* 0x000fe200078e0008 */
[----:B------:R-:W-:Y:S01]  /*0390*/  CS2R R2, SRZ ;  /* 0x0000000000027805 */ /* 0x000fe2000001ff00 */
[----:B------:R-:W-:-:S07]  /*03a0*/  IMAD.MOV.U32 R14, RZ, RZ, R12 ;  /* 0x000000ffff0e7224 */ /* 0x000fce00078e000c */
.L_x_8:
[----:B------:R-:W-:Y:S01]  /*03b0*/  ISETP.GT.U32.AND P0, PT, R6, R11, PT ;  /* 0x0000000b0600720c */ /* 0x000fe20003f04070 */
[----:B------:R-:W-:Y:S03]  /*03c0*/  BSSY.RECONVERGENT B2, `(.L_x_5) ;  /* 0x0000018000027945 */ /* 0x000fe60003800200 */
[----:B------:R-:W-:-:S13]  /*03d0*/  ISETP.GT.U32.AND.EX P0, PT, R7, R18, PT, P0 ;  /* 0x000000120700720c */ /* 0x000fda0003f04100 */
[----:B------:R-:W-:Y:S05]  /*03e0*/  @!P0 BRA `(.L_x_6) ;  /* 0x0000000000548947 */ /* 0x000fea0003800000 */
[----:B------:R-:W0:Y:S02]  /*03f0*/  LDC.64 R8, c[0x0][0x3a0] ;  /* 0x0000e800ff087b82 */ /* 0x000e240000000a00 */
[----:B0-----:R-:W-:-:S04]  /*0400*/  LEA R12, P0, R13, R8, 0x3 ;  /* 0x000000080d0c7211 */ /* 0x001fc800078018ff */
[----:B------:R-:W-:-:S06]  /*0410*/  LEA.HI.X R13, R13, R9, R14, 0x3, P0 ;  /* 0x000000090d0d7211 */ /* 0x000fcc00000f1c0e */
[----:B------:R-:W5:Y:S01]  /*0420*/  LDG.E.64 R12, desc[UR4][R12.64] ;  /* 0x000000040c0c7981 */ /* 0x000f62000c1e1b00 */
[--C-:B------:R-:W-:Y:S02]  /*0430*/  IMAD.MOV.U32 R19, RZ, RZ, R11.reuse ;  /* 0x000000ffff137224 */ /* 0x100fe400078e000b */
[----:B------:R-:W-:Y:S02]  /*0440*/  IMAD.MOV.U32 R20, RZ, RZ, R18 ;  /* 0x000000ffff147224 */ /* 0x000fe400078e0012 */
[----:B------:R-:W-:-:S07]  /*0450*/  IMAD.MOV.U32 R16, RZ, RZ, R11 ;  /* 0x000000ffff107224 */ /* 0x000fce00078e000b */
.L_x_7:
[----:B------:R-:W-:-:S04]  /*0460*/  LEA R14, P0, R19, R8, 0x3 ;  /* 0x00000008130e7211 */ /* 0x000fc800078018ff */
[----:B------:R-:W-:-:S06]  /*0470*/  LEA.HI.X R15, R19, R9, R20, 0x3, P0 ;  /* 0x00000009130f7211 */ /* 0x000fcc00000f1c14 */
[----:B------:R-:W2:Y:S01]  /*0480*/  LDG.E.64 R14, desc[UR4][R14.64] ;  /* 0x000000040e0e7981 */ /* 0x000ea2000c1e1b00 */
[----:B------:R-:W-:-:S04]  /*0490*/  VIADD R19, R16, 0x1 ;  /* 0x0000000110137836 */ /* 0x000fc80000000000 */
[--C-:B------:R-:W-:Y:S01]  /*04a0*/  IMAD.MOV.U32 R16, RZ, RZ, R19.reuse ;  /* 0x000000ffff107224 */ /* 0x100fe200078e0013 */
[----:B------:R-:W-:Y:S02]  /*04b0*/  ISETP.GT.U32.AND P1, PT, R6, R19, PT ;  /* 0x000000130600720c */ /* 0x000fe40003f24070 */
[----:B------:R-:W-:Y:S02]  /*04c0*/  SHF.R.S32.HI R20, RZ, 0x1f, R19 ;  /* 0x0000001fff147819 */ /* 0x000fe40000011413 */
[----:B--2--5:R-:W-:-:S04]  /*04d0*/  ISETP.NE.U32.AND P0, PT, R12, R14, PT ;  /* 0x0000000e0c00720c */ /* 0x024fc80003f05070 */
[----:B------:R-:W-:-:S04]  /*04e0*/  ISETP.NE.AND.EX P0, PT, R13, R15, PT, P0 ;  /* 0x0000000f0d00720c */ /* 0x000fc80003f05300 */
[----:B------:R-:W-:Y:S02]  /*04f0*/  SEL R17, RZ, 0x1, P0 ;  /* 0x00000001ff117807 */ /* 0x000fe40000000000 */
[----:B------:R-:W-:Y:S02]  /*0500*/  ISETP.GT.U32.AND.EX P0, PT, R7, R20, PT, P1 ;  /* 0x000000140700720c */ /* 0x000fe40003f04110 */
[----:B------:R-:W-:-:S05]  /*0510*/  IADD3 R2, P1, PT, R2, R17, RZ ;  /* 0x0000001102027210 */ /* 0x000fca0007f3e0ff */
[----:B------:R-:W-:-:S06]  /*0520*/  IMAD.X R3, RZ, RZ, R3, P1 ;  /* 0x000000ffff037224 */ /* 0x000fcc00008e0603 */
[----:B------:R-:W-:Y:S05]  /*0530*/  @P0 BRA `(.L_x_7) ;  /* 0xfffffffc00c80947 */ /* 0x000fea000383ffff */
.L_x_6:
[----:B------:R-:W-:Y:S05]  /*0540*/  BSYNC.RECONVERGENT B2 ;  /* 0x0000000000027941 */ /* 0x000fea0003800200 */
.L_x_5:
[----:B------:R-:W-:-:S04]  /*0550*/  VIADD R13, R10, 0x1 ;  /* 0x000000010a0d7836 */ /* 0x000fc80000000000 */
[--C-:B------:R-:W-:Y:S01]  /*0560*/  IMAD.MOV.U32 R10, RZ, RZ, R13.reuse ;  /* 0x000000ffff0a7224 */ /* 0x100fe200078e000d */
[----:B------:R-:W-:Y:S02]  /*0570*/  ISETP.GT.U32.AND P0, PT, R4, R13, PT ;  /* 0x0000000d0400720c */ /* 0x000fe40003f04070 */
[----:B------:R-:W-:-:S04]  /*0580*/  SHF.R.S32.HI R14, RZ, 0x1f, R13 ;  /* 0x0000001fff0e7819 */ /* 0x000fc8000001140d */
[----:B------:R-:W-:-:S13]  /*0590*/  ISETP.GT.U32.AND.EX P0, PT, R5, R14, PT, P0 ;  /* 0x0000000e0500720c */ /* 0x000fda0003f04100 */
[----:B------:R-:W-:Y:S05]  /*05a0*/  @P0 BRA `(.L_x_8) ;  /* 0xfffffffc00800947 */ /* 0x000fea000383ffff */
.L_x_4:
[----:B------:R-:W-:Y:S05]  /*05b0*/  BSYNC.RECONVERGENT B1 ;  /* 0x0000000000017941 */ /* 0x000fea0003800200 */
.L_x_3:
[----:B------:R-:W-:Y:S05]  /*05c0*/  BRA `(.L_x_1) ;  /* 0x0000000000a07947 */ /* 0x000fea0003800000 */
.L_x_2:
[----:B-----5:R-:W-:Y:S02]  /*05d0*/  ISETP.GT.U32.AND P0, PT, R6, R11, PT ;  /* 0x0000000b0600720c */ /* 0x020fe40003f04070 */
[----:B------:R-:W-:-:S04]  /*05e0*/  SHF.R.S32.HI R14, RZ, 0x1f, R11 ;  /* 0x0000001fff0e7819 */ /* 0x000fc8000001140b */
[----:B------:R-:W-:-:S13]  /*05f0*/  ISETP.GT.U32.AND.EX P0, PT, R7, R14, PT, P0 ;  /* 0x0000000e0700720c */ /* 0x000fda0003f04100 */
[----:B------:R-:W-:Y:S05]  /*0600*/  @!P0 BRA `(.L_x_1) ;  /* 0x0000000000908947 */ /* 0x000fea0003800000 */
[--C-:B------:R-:W-:Y:S01]  /*0610*/  IMAD.MOV.U32 R13, RZ, RZ, R11.reuse ;  /* 0x000000ffff0d7224 */ /* 0x100fe200078e000b */
[----:B------:R-:W-:Y:S01]  /*0620*/  SHF.R.S32.HI R20, RZ, 0x1f, R8 ;  /* 0x0000001fff147819 */ /* 0x000fe20000011408 */
[----:B------:R-:W-:Y:S01]  /*0630*/  IMAD.MOV.U32 R9, RZ, RZ, R11 ;  /* 0x000000ffff097224 */ /* 0x000fe200078e000b */
[----:B------:R-:W-:-:S07]  /*0640*/  CS2R R2, SRZ ;  /* 0x0000000000027805 */ /* 0x000fce000001ff00 */
.L_x_12:
        /* <DEDUP_REMOVED lines=8> */
[----:B------:R-:W-:Y:S02]  /*06d0*/  IMAD.MOV.U32 R19, RZ, RZ, R8 ;  /* 0x000000ffff137224 */ /* 0x000fe400078e0008 */
[----:B------:R-:W-:Y:S02]  /*06e0*/  IMAD.MOV.U32 R18, RZ, RZ, R20 ;  /* 0x000000ffff127224 */ /* 0x000fe400078e0014 */
[----:B------:R-:W-:-:S07]  /*06f0*/  IMAD.MOV.U32 R16, RZ, RZ, R8 ;  /* 0x000000ffff107224 */ /* 0x000fce00078e0008 */
.L_x_11:
        /* <DEDUP_REMOVED lines=14> */
.L_x_10:
[----:B------:R-:W-:Y:S05]  /*07e0*/  BSYNC.RECONVERGENT B1 ;  /* 0x0000000000017941 */ /* 0x000fea0003800200 */
.L_x_9:
[----:B------:R-:W-:-:S04]  /*07f0*/  VIADD R13, R9, 0x1 ;  /* 0x00000001090d7836 */ /* 0x000fc80000000000 */
[--C-:B------:R-:W-:Y:S01]  /*0800*/  IMAD.MOV.U32 R9, RZ, RZ, R13.reuse ;  /* 0x000000ffff097224 */ /* 0x100fe200078e000d */
[----:B------:R-:W-:Y:S02]  /*0810*/  ISETP.GT.U32.AND P0, PT, R6, R13, PT ;  /* 0x0000000d0600720c */ /* 0x000fe40003f04070 */
[----:B------:R-:W-:-:S04]  /*0820*/  SHF.R.S32.HI R14, RZ, 0x1f, R13 ;  /* 0x0000001fff0e7819 */ /* 0x000fc8000001140d */
[----:B------:R-:W-:-:S13]  /*0830*/  ISETP.GT.U32.AND.EX P0, PT, R7, R14, PT, P0 ;  /* 0x0000000e0700720c */ /* 0x000fda0003f04100 */
[----:B------:R-:W-:Y:S05]  /*0840*/  @P0 BRA `(.L_x_12) ;  /* 0xfffffffc00800947 */ /* 0x000fea000383ffff */
.L_x_1:
[----:B------:R-:W-:Y:S05]  /*0850*/  BSYNC.RECONVERGENT B0 ;  /* 0x0000000000007941 */ /* 0x000fea0003800200 */
.L_x_0:
[----:B------:R-:W0:Y:S02]  /*0860*/  LDC.64 R4, c[0x0][0x3a8] ;  /* 0x0000ea00ff047b82 */ /* 0x000e240000000a00 */
[----:B0-----:R-:W-:-:S05]  /*0870*/  IMAD.WIDE.U32 R4, R0, 0x8, R4 ;  /* 0x0000000800047825 */ /* 0x001fca00078e0004 */
[----:B------:R-:W-:Y:S01]  /*0880*/  STG.E.64 desc[UR4][R4.64], R2 ;  /* 0x0000000204007986 */ /* 0x000fe2000c101b04 */
[----:B------:R-:W-:Y:S05]  /*0890*/  EXIT ;  /* 0x000000000000794d */ /* 0x000fea0003800000 */
.L_x_13:
[----:B------:R-:W-:-:S00]  /*08a0*/  BRA `(.L_x_13) ;  /* 0xfffffffc00fc7947 */ /* 0x000fc0000383ffff */
[----:B------:R-:W-:-:S00]  /*08b0*/  NOP ;  /* 0x0000000000007918 */ /* 0x000fc00000000000 */
        /* <DEDUP_REMOVED lines=12> */
.L_x_14:


//--------------------- .nv.shared.reserved.0     --------------------------
	.section	.nv.shared.reserved.0,"aw",@nobits
	.weak		__nv_reservedSMEM_offset_0_alias
	.size		__nv_reservedSMEM_offset_0_alias, 0, 64
	.other		__nv_reservedSMEM_offset_0_alias,@"STO_CUDA_RESERVED_SHARED STV_DEFAULT"
__nv_reservedSMEM_offset_0_alias:
	.zero		0
	.zero		64


//--------------------- .nv.constant0._Z7tcgpusayyPyS_S_S_ --------------------------
	.section	.nv.constant0._Z7tcgpusayyPyS_S_S_,"a",@progbits
	.sectionflags	@""
	.align	4
.nv.constant0._Z7tcgpusayyPyS_S_S_:
	.zero		944


//--------------------- SYMBOLS --------------------------

	.type		.nv.reservedSmem.offset0,@object
	.size		.nv.reservedSmem.offset0,0x4
